//
// Generated by NVIDIA NVVM Compiler
//
// Compiler Build ID: CL-36424714
// Cuda compilation tools, release 13.0, V13.0.88
// Based on NVVM 20.0.0
//

.version 9.0
.target sm_100
.address_size 64

	// .globl	_Z9MVMulCUDAPfS_S_iii
// _ZZ9transposePfS_iiE5block has been demoted

.visible .entry _Z9MVMulCUDAPfS_S_iii(
	.param .u64 .ptr .align 1 _Z9MVMulCUDAPfS_S_iii_param_0,
	.param .u64 .ptr .align 1 _Z9MVMulCUDAPfS_S_iii_param_1,
	.param .u64 .ptr .align 1 _Z9MVMulCUDAPfS_S_iii_param_2,
	.param .u32 _Z9MVMulCUDAPfS_S_iii_param_3,
	.param .u32 _Z9MVMulCUDAPfS_S_iii_param_4,
	.param .u32 _Z9MVMulCUDAPfS_S_iii_param_5
)
{
	.reg .pred 	%p<11>;
	.reg .b32 	%r<62>;
	.reg .b32 	%f<112>;
	.reg .b64 	%rd<78>;

	ld.param.u64 	%rd7, [_Z9MVMulCUDAPfS_S_iii_param_0];
	ld.param.u64 	%rd8, [_Z9MVMulCUDAPfS_S_iii_param_1];
	ld.param.u64 	%rd6, [_Z9MVMulCUDAPfS_S_iii_param_2];
	ld.param.u32 	%r22, [_Z9MVMulCUDAPfS_S_iii_param_3];
	ld.param.u32 	%r20, [_Z9MVMulCUDAPfS_S_iii_param_4];
	ld.param.u32 	%r21, [_Z9MVMulCUDAPfS_S_iii_param_5];
	cvta.to.global.u64 	%rd1, %rd8;
	cvta.to.global.u64 	%rd2, %rd7;
	mov.u32 	%r23, %ctaid.x;
	mov.u32 	%r24, %tid.x;
	mov.u32 	%r25, %ntid.x;
	mad.lo.s32 	%r1, %r25, %r23, %r24;
	setp.le.u32 	%p1, %r22, %r1;
	@%p1 bra 	$L__BB0_15;
	setp.lt.s32 	%p2, %r20, 1;
	mov.f32 	%f111, 0f00000000;
	@%p2 bra 	$L__BB0_14;
	mul.lo.s32 	%r2, %r21, %r1;
	and.b32  	%r3, %r20, 15;
	setp.lt.u32 	%p3, %r20, 16;
	mov.f32 	%f111, 0f00000000;
	mov.b32 	%r58, 0;
	@%p3 bra 	$L__BB0_5;
	and.b32  	%r58, %r20, 2147483632;
	mov.f32 	%f111, 0f00000000;
	mov.b32 	%r56, 0;
$L__BB0_4:
	.pragma "nounroll";
	add.s32 	%r28, %r56, %r2;
	mul.wide.u32 	%rd9, %r28, 4;
	add.s64 	%rd10, %rd2, %rd9;
	ld.global.f32 	%f18, [%rd10];
	mul.wide.u32 	%rd11, %r56, 4;
	add.s64 	%rd12, %rd1, %rd11;
	ld.global.f32 	%f19, [%rd12];
	fma.rn.f32 	%f20, %f18, %f19, %f111;
	add.s32 	%r29, %r28, 1;
	mul.wide.u32 	%rd13, %r29, 4;
	add.s64 	%rd14, %rd2, %rd13;
	ld.global.f32 	%f21, [%rd14];
	ld.global.f32 	%f22, [%rd12+4];
	fma.rn.f32 	%f23, %f21, %f22, %f20;
	add.s32 	%r30, %r28, 2;
	mul.wide.u32 	%rd15, %r30, 4;
	add.s64 	%rd16, %rd2, %rd15;
	ld.global.f32 	%f24, [%rd16];
	ld.global.f32 	%f25, [%rd12+8];
	fma.rn.f32 	%f26, %f24, %f25, %f23;
	add.s32 	%r31, %r28, 3;
	mul.wide.u32 	%rd17, %r31, 4;
	add.s64 	%rd18, %rd2, %rd17;
	ld.global.f32 	%f27, [%rd18];
	ld.global.f32 	%f28, [%rd12+12];
	fma.rn.f32 	%f29, %f27, %f28, %f26;
	add.s32 	%r32, %r28, 4;
	mul.wide.u32 	%rd19, %r32, 4;
	add.s64 	%rd20, %rd2, %rd19;
	ld.global.f32 	%f30, [%rd20];
	ld.global.f32 	%f31, [%rd12+16];
	fma.rn.f32 	%f32, %f30, %f31, %f29;
	add.s32 	%r33, %r28, 5;
	mul.wide.u32 	%rd21, %r33, 4;
	add.s64 	%rd22, %rd2, %rd21;
	ld.global.f32 	%f33, [%rd22];
	ld.global.f32 	%f34, [%rd12+20];
	fma.rn.f32 	%f35, %f33, %f34, %f32;
	add.s32 	%r34, %r28, 6;
	mul.wide.u32 	%rd23, %r34, 4;
	add.s64 	%rd24, %rd2, %rd23;
	ld.global.f32 	%f36, [%rd24];
	ld.global.f32 	%f37, [%rd12+24];
	fma.rn.f32 	%f38, %f36, %f37, %f35;
	add.s32 	%r35, %r28, 7;
	mul.wide.u32 	%rd25, %r35, 4;
	add.s64 	%rd26, %rd2, %rd25;
	ld.global.f32 	%f39, [%rd26];
	ld.global.f32 	%f40, [%rd12+28];
	fma.rn.f32 	%f41, %f39, %f40, %f38;
	add.s32 	%r36, %r28, 8;
	mul.wide.u32 	%rd27, %r36, 4;
	add.s64 	%rd28, %rd2, %rd27;
	ld.global.f32 	%f42, [%rd28];
	ld.global.f32 	%f43, [%rd12+32];
	fma.rn.f32 	%f44, %f42, %f43, %f41;
	add.s32 	%r37, %r28, 9;
	mul.wide.u32 	%rd29, %r37, 4;
	add.s64 	%rd30, %rd2, %rd29;
	ld.global.f32 	%f45, [%rd30];
	ld.global.f32 	%f46, [%rd12+36];
	fma.rn.f32 	%f47, %f45, %f46, %f44;
	add.s32 	%r38, %r28, 10;
	mul.wide.u32 	%rd31, %r38, 4;
	add.s64 	%rd32, %rd2, %rd31;
	ld.global.f32 	%f48, [%rd32];
	ld.global.f32 	%f49, [%rd12+40];
	fma.rn.f32 	%f50, %f48, %f49, %f47;
	add.s32 	%r39, %r28, 11;
	mul.wide.u32 	%rd33, %r39, 4;
	add.s64 	%rd34, %rd2, %rd33;
	ld.global.f32 	%f51, [%rd34];
	ld.global.f32 	%f52, [%rd12+44];
	fma.rn.f32 	%f53, %f51, %f52, %f50;
	add.s32 	%r40, %r28, 12;
	mul.wide.u32 	%rd35, %r40, 4;
	add.s64 	%rd36, %rd2, %rd35;
	ld.global.f32 	%f54, [%rd36];
	ld.global.f32 	%f55, [%rd12+48];
	fma.rn.f32 	%f56, %f54, %f55, %f53;
	add.s32 	%r41, %r28, 13;
	mul.wide.u32 	%rd37, %r41, 4;
	add.s64 	%rd38, %rd2, %rd37;
	ld.global.f32 	%f57, [%rd38];
	ld.global.f32 	%f58, [%rd12+52];
	fma.rn.f32 	%f59, %f57, %f58, %f56;
	add.s32 	%r42, %r28, 14;
	mul.wide.u32 	%rd39, %r42, 4;
	add.s64 	%rd40, %rd2, %rd39;
	ld.global.f32 	%f60, [%rd40];
	ld.global.f32 	%f61, [%rd12+56];
	fma.rn.f32 	%f62, %f60, %f61, %f59;
	add.s32 	%r43, %r28, 15;
	mul.wide.u32 	%rd41, %r43, 4;
	add.s64 	%rd42, %rd2, %rd41;
	ld.global.f32 	%f63, [%rd42];
	ld.global.f32 	%f64, [%rd12+60];
	fma.rn.f32 	%f111, %f63, %f64, %f62;
	add.s32 	%r56, %r56, 16;
	setp.ne.s32 	%p4, %r56, %r58;
	@%p4 bra 	$L__BB0_4;
$L__BB0_5:
	setp.eq.s32 	%p5, %r3, 0;
	@%p5 bra 	$L__BB0_14;
	and.b32  	%r8, %r20, 7;
	setp.lt.u32 	%p6, %r3, 8;
	@%p6 bra 	$L__BB0_8;
	add.s32 	%r44, %r58, %r2;
	mul.wide.u32 	%rd43, %r44, 4;
	add.s64 	%rd44, %rd2, %rd43;
	ld.global.f32 	%f66, [%rd44];
	mul.wide.u32 	%rd45, %r58, 4;
	add.s64 	%rd46, %rd1, %rd45;
	ld.global.f32 	%f67, [%rd46];
	fma.rn.f32 	%f68, %f66, %f67, %f111;
	add.s32 	%r45, %r44, 1;
	mul.wide.u32 	%rd47, %r45, 4;
	add.s64 	%rd48, %rd2, %rd47;
	ld.global.f32 	%f69, [%rd48];
	ld.global.f32 	%f70, [%rd46+4];
	fma.rn.f32 	%f71, %f69, %f70, %f68;
	add.s32 	%r46, %r44, 2;
	mul.wide.u32 	%rd49, %r46, 4;
	add.s64 	%rd50, %rd2, %rd49;
	ld.global.f32 	%f72, [%rd50];
	ld.global.f32 	%f73, [%rd46+8];
	fma.rn.f32 	%f74, %f72, %f73, %f71;
	add.s32 	%r47, %r44, 3;
	mul.wide.u32 	%rd51, %r47, 4;
	add.s64 	%rd52, %rd2, %rd51;
	ld.global.f32 	%f75, [%rd52];
	ld.global.f32 	%f76, [%rd46+12];
	fma.rn.f32 	%f77, %f75, %f76, %f74;
	add.s32 	%r48, %r44, 4;
	mul.wide.u32 	%rd53, %r48, 4;
	add.s64 	%rd54, %rd2, %rd53;
	ld.global.f32 	%f78, [%rd54];
	ld.global.f32 	%f79, [%rd46+16];
	fma.rn.f32 	%f80, %f78, %f79, %f77;
	add.s32 	%r49, %r44, 5;
	mul.wide.u32 	%rd55, %r49, 4;
	add.s64 	%rd56, %rd2, %rd55;
	ld.global.f32 	%f81, [%rd56];
	ld.global.f32 	%f82, [%rd46+20];
	fma.rn.f32 	%f83, %f81, %f82, %f80;
	add.s32 	%r50, %r44, 6;
	mul.wide.u32 	%rd57, %r50, 4;
	add.s64 	%rd58, %rd2, %rd57;
	ld.global.f32 	%f84, [%rd58];
	ld.global.f32 	%f85, [%rd46+24];
	fma.rn.f32 	%f86, %f84, %f85, %f83;
	add.s32 	%r51, %r44, 7;
	mul.wide.u32 	%rd59, %r51, 4;
	add.s64 	%rd60, %rd2, %rd59;
	ld.global.f32 	%f87, [%rd60];
	ld.global.f32 	%f88, [%rd46+28];
	fma.rn.f32 	%f111, %f87, %f88, %f86;
	add.s32 	%r58, %r58, 8;
$L__BB0_8:
	setp.eq.s32 	%p7, %r8, 0;
	@%p7 bra 	$L__BB0_14;
	and.b32  	%r11, %r20, 3;
	setp.lt.u32 	%p8, %r8, 4;
	@%p8 bra 	$L__BB0_11;
	add.s32 	%r52, %r58, %r2;
	mul.wide.u32 	%rd61, %r52, 4;
	add.s64 	%rd62, %rd2, %rd61;
	ld.global.f32 	%f90, [%rd62];
	mul.wide.u32 	%rd63, %r58, 4;
	add.s64 	%rd64, %rd1, %rd63;
	ld.global.f32 	%f91, [%rd64];
	fma.rn.f32 	%f92, %f90, %f91, %f111;
	add.s32 	%r53, %r52, 1;
	mul.wide.u32 	%rd65, %r53, 4;
	add.s64 	%rd66, %rd2, %rd65;
	ld.global.f32 	%f93, [%rd66];
	ld.global.f32 	%f94, [%rd64+4];
	fma.rn.f32 	%f95, %f93, %f94, %f92;
	add.s32 	%r54, %r52, 2;
	mul.wide.u32 	%rd67, %r54, 4;
	add.s64 	%rd68, %rd2, %rd67;
	ld.global.f32 	%f96, [%rd68];
	ld.global.f32 	%f97, [%rd64+8];
	fma.rn.f32 	%f98, %f96, %f97, %f95;
	add.s32 	%r55, %r52, 3;
	mul.wide.u32 	%rd69, %r55, 4;
	add.s64 	%rd70, %rd2, %rd69;
	ld.global.f32 	%f99, [%rd70];
	ld.global.f32 	%f100, [%rd64+12];
	fma.rn.f32 	%f111, %f99, %f100, %f98;
	add.s32 	%r58, %r58, 4;
$L__BB0_11:
	setp.eq.s32 	%p9, %r11, 0;
	@%p9 bra 	$L__BB0_14;
	mul.wide.u32 	%rd71, %r58, 4;
	add.s64 	%rd77, %rd1, %rd71;
	add.s32 	%r61, %r58, %r2;
	neg.s32 	%r60, %r11;
$L__BB0_13:
	.pragma "nounroll";
	mul.wide.u32 	%rd72, %r61, 4;
	add.s64 	%rd73, %rd2, %rd72;
	ld.global.f32 	%f101, [%rd73];
	ld.global.f32 	%f102, [%rd77];
	fma.rn.f32 	%f111, %f101, %f102, %f111;
	add.s64 	%rd77, %rd77, 4;
	add.s32 	%r61, %r61, 1;
	add.s32 	%r60, %r60, 1;
	setp.ne.s32 	%p10, %r60, 0;
	@%p10 bra 	$L__BB0_13;
$L__BB0_14:
	cvta.to.global.u64 	%rd74, %rd6;
	mul.wide.u32 	%rd75, %r1, 4;
	add.s64 	%rd76, %rd74, %rd75;
	st.global.f32 	[%rd76], %f111;
$L__BB0_15:
	ret;

}
	// .globl	_Z9transposePfS_ii
.visible .entry _Z9transposePfS_ii(
	.param .u64 .ptr .align 1 _Z9transposePfS_ii_param_0,
	.param .u64 .ptr .align 1 _Z9transposePfS_ii_param_1,
	.param .u32 _Z9transposePfS_ii_param_2,
	.param .u32 _Z9transposePfS_ii_param_3
)
{
	.reg .pred 	%p<6>;
	.reg .b32 	%r<40>;
	.reg .b32 	%f<3>;
	.reg .b64 	%rd<13>;
	// demoted variable
	.shared .align 4 .b8 _ZZ9transposePfS_iiE5block[440];
	ld.param.u64 	%rd3, [_Z9transposePfS_ii_param_0];
	ld.param.u64 	%rd4, [_Z9transposePfS_ii_param_1];
	ld.param.u32 	%r9, [_Z9transposePfS_ii_param_2];
	ld.param.u32 	%r12, [_Z9transposePfS_ii_param_3];
	mov.u32 	%r13, %ntid.x;
	mov.u32 	%r14, %ctaid.x;
	shl.b32 	%r15, %r14, 8;
	shr.s32 	%r16, %r15, 8;
	mul.lo.s32 	%r1, %r16, %r13;
	mov.u32 	%r17, %ntid.y;
	mov.u32 	%r18, %ctaid.y;
	mul.lo.s32 	%r2, %r17, %r18;
	mov.u32 	%r3, %tid.x;
	add.s32 	%r4, %r1, %r3;
	mov.u32 	%r5, %tid.y;
	add.s32 	%r19, %r2, %r5;
	setp.lt.u32 	%p2, %r4, %r9;
	setp.lt.u32 	%p3, %r19, %r12;
	and.pred  	%p1, %p2, %p3;
	mov.b32 	%r39, 0;
	mov.b64 	%rd12, 0;
	not.pred 	%p4, %p1;
	@%p4 bra 	$L__BB1_2;
	cvta.to.global.u64 	%rd6, %rd4;
	shl.b32 	%r20, %r9, 8;
	shr.s32 	%r21, %r20, 8;
	shl.b32 	%r22, %r19, 8;
	shr.s32 	%r23, %r22, 8;
	mad.lo.s32 	%r24, %r21, %r23, %r4;
	mad.lo.s32 	%r25, %r5, 11, %r3;
	mul.wide.u32 	%rd7, %r24, 4;
	add.s64 	%rd8, %rd6, %rd7;
	ld.global.f32 	%f1, [%rd8];
	shl.b32 	%r26, %r25, 2;
	mov.u32 	%r27, _ZZ9transposePfS_iiE5block;
	add.s32 	%r28, %r27, %r26;
	st.shared.f32 	[%r28], %f1;
	mad.lo.s32 	%r39, %r3, 11, %r5;
	add.s32 	%r29, %r1, %r5;
	shl.b32 	%r30, %r12, 8;
	shr.s32 	%r31, %r30, 8;
	shl.b32 	%r32, %r29, 8;
	shr.s32 	%r33, %r32, 8;
	add.s32 	%r34, %r2, %r3;
	mad.lo.s32 	%r35, %r31, %r33, %r34;
	cvt.u64.u32 	%rd12, %r35;
$L__BB1_2:
	bar.sync 	0;
	@%p4 bra 	$L__BB1_4;
	shl.b32 	%r36, %r39, 2;
	mov.u32 	%r37, _ZZ9transposePfS_iiE5block;
	add.s32 	%r38, %r37, %r36;
	ld.shared.f32 	%f2, [%r38];
	cvta.to.global.u64 	%rd9, %rd3;
	shl.b64 	%rd10, %rd12, 2;
	add.s64 	%rd11, %rd9, %rd10;
	st.global.f32 	[%rd11], %f2;
$L__BB1_4:
	ret;

}


// ===== COMPILED SASS (sm_100) =====

	.target	sm_100

	.elftype	@"ET_EXEC"


//--------------------- .note.nv.tkinfo           --------------------------
	.section	.note.nv.tkinfo,"",@"SHT_NOTE"
	.sectionflags	@"SHF_NOTE_NV_TKINFO"
	.tkinfo
        /*0018*/ 	.word	0x00000002
        /*0030*/ 	.string	""
        /*0030*/ 	.string	"ptxas"
        /*0030*/ 	.string	"Cuda compilation tools, release 13.0, V13.0.88"
        /*0030*/ 	.string	"Build cuda_13.0.r13.0/compiler.36424714_0"
        /*0030*/ 	.string	"-arch sm_100 -m 64 "



//--------------------- .note.nv.cuinfo           --------------------------
	.section	.note.nv.cuinfo,"",@"SHT_NOTE"
	.sectionflags	@"SHF_NOTE_NV_CUINFO"
        /*0018*/ 	.short	0x0002
        /*001a*/ 	.short	0x0064
        /*001c*/ 	.short	0x0082
	.zero		2


//--------------------- .nv.info                  --------------------------
	.section	.nv.info,"",@"SHT_CUDA_INFO"
	.align	4


	//----- nvinfo : EIATTR_REGCOUNT
	.align		4
        /*0000*/ 	.byte	0x04, 0x2f
        /*0002*/ 	.short	(.L_1 - .L_0)
	.align		4
.L_0:
        /*0004*/ 	.word	index@(_Z9MVMulCUDAPfS_S_iii)
        /*0008*/ 	.word	0x00000020


	//----- nvinfo : EIATTR_FRAME_SIZE
	.align		4
.L_1:
        /*000c*/ 	.byte	0x04, 0x11
        /*000e*/ 	.short	(.L_3 - .L_2)
	.align		4
.L_2:
        /*0010*/ 	.word	index@(_Z9MVMulCUDAPfS_S_iii)
        /*0014*/ 	.word	0x00000000


	//----- nvinfo : EIATTR_REGCOUNT
	.align		4
.L_3:
        /*0018*/ 	.byte	0x04, 0x2f
        /*001a*/ 	.short	(.L_5 - .L_4)
	.align		4
.L_4:
        /*001c*/ 	.word	index@(_Z9transposePfS_ii)
        /*0020*/ 	.word	0x0000000e


	//----- nvinfo : EIATTR_FRAME_SIZE
	.align		4
.L_5:
        /*0024*/ 	.byte	0x04, 0x11
        /*0026*/ 	.short	(.L_7 - .L_6)
	.align		4
.L_6:
        /*0028*/ 	.word	index@(_Z9transposePfS_ii)
        /*002c*/ 	.word	0x00000000


	//----- nvinfo : EIATTR_MIN_STACK_SIZE
	.align		4
.L_7:
        /*0030*/ 	.byte	0x04, 0x12
        /*0032*/ 	.short	(.L_9 - .L_8)
	.align		4
.L_8:
        /*0034*/ 	.word	index@(_Z9transposePfS_ii)
        /*0038*/ 	.word	0x00000000


	//----- nvinfo : EIATTR_MIN_STACK_SIZE
	.align		4
.L_9:
        /*003c*/ 	.byte	0x04, 0x12
        /*003e*/ 	.short	(.L_11 - .L_10)
	.align		4
.L_10:
        /*0040*/ 	.word	index@(_Z9MVMulCUDAPfS_S_iii)
        /*0044*/ 	.word	0x00000000
.L_11:


//--------------------- .nv.compat                --------------------------
	.section	.nv.compat,"",@"SHT_CUDA_COMPAT_INFO"
	.align	4
        /*0000*/ 	.byte	0x02, 0x09, 0x00, 0x00, 0x02, 0x02, 0x01, 0x00, 0x02, 0x05, 0x05, 0x00, 0x03, 0x07, 0x01, 0x01
        /*0010*/ 	.byte	0x02, 0x03, 0x00, 0x00, 0x02, 0x06, 0x01, 0x00, 0x04, 0x0b, 0x08, 0x00, 0x09, 0x00, 0x00, 0x00
        /*0020*/ 	.byte	0x00, 0x00, 0x00, 0x00


//--------------------- .nv.info._Z9transposePfS_ii --------------------------
	.section	.nv.info._Z9transposePfS_ii,"",@"SHT_CUDA_INFO"
	.sectionflags	@""
	.align	4


	//----- nvinfo : EIATTR_CUDA_API_VERSION
	.align		4
        /*0000*/ 	.byte	0x04, 0x37
        /*0002*/ 	.short	(.L_13 - .L_12)
.L_12:
        /*0004*/ 	.word	0x00000082


	//----- nvinfo : EIATTR_KPARAM_INFO
	.align		4
.L_13:
        /*0008*/ 	.byte	0x04, 0x17
        /*000a*/ 	.short	(.L_15 - .L_14)
.L_14:
        /*000c*/ 	.word	0x00000000
        /*0010*/ 	.short	0x0003
        /*0012*/ 	.short	0x0014
        /*0014*/ 	.byte	0x00, 0xf0, 0x11, 0x00


	//----- nvinfo : EIATTR_KPARAM_INFO
	.align		4
.L_15:
        /*0018*/ 	.byte	0x04, 0x17
        /*001a*/ 	.short	(.L_17 - .L_16)
.L_16:
        /*001c*/ 	.word	0x00000000
        /*0020*/ 	.short	0x0002
        /*0022*/ 	.short	0x0010
        /*0024*/ 	.byte	0x00, 0xf0, 0x11, 0x00


	//----- nvinfo : EIATTR_KPARAM_INFO
	.align		4
.L_17:
        /*0028*/ 	.byte	0x04, 0x17
        /*002a*/ 	.short	(.L_19 - .L_18)
.L_18:
        /*002c*/ 	.word	0x00000000
        /*0030*/ 	.short	0x0001
        /*0032*/ 	.short	0x0008
        /*0034*/ 	.byte	0x00, 0xf5, 0x21, 0x00


	//----- nvinfo : EIATTR_KPARAM_INFO
	.align		4
.L_19:
        /*0038*/ 	.byte	0x04, 0x17
        /*003a*/ 	.short	(.L_21 - .L_20)
.L_20:
        /*003c*/ 	.word	0x00000000
        /*0040*/ 	.short	0x0000
        /*0042*/ 	.short	0x0000
        /*0044*/ 	.byte	0x00, 0xf5, 0x21, 0x00


	//----- nvinfo : EIATTR_SPARSE_MMA_MASK
	.align		4
.L_21:
        /*0048*/ 	.byte	0x03, 0x50
        /*004a*/ 	.short	0x0000


	//----- nvinfo : EIATTR_MAXREG_COUNT
	.align		4
        /*004c*/ 	.byte	0x03, 0x1b
        /*004e*/ 	.short	0x00ff


	//----- nvinfo : EIATTR_NUM_BARRIERS
	.align		4
        /*0050*/ 	.byte	0x02, 0x4c
        /*0052*/ 	.byte	0x01
	.zero		1


	//----- nvinfo : EIATTR_MERCURY_ISA_VERSION
	.align		4
        /*0054*/ 	.byte	0x03, 0x5f
        /*0056*/ 	.short	0x0101


	//----- nvinfo : EIATTR_VRC_CTA_INIT_COUNT
	.align		4
        /*0058*/ 	.byte	0x02, 0x4a
	.zero		1
	.zero		1


	//----- nvinfo : EIATTR_EXIT_INSTR_OFFSETS
	.align		4
        /*005c*/ 	.byte	0x04, 0x1c
        /*005e*/ 	.short	(.L_23 - .L_22)


	//   ....[0]....
.L_22:
        /*0060*/ 	.word	0x000002e0


	//   ....[1]....
        /*0064*/ 	.word	0x00000380


	//----- nvinfo : EIATTR_CRS_STACK_SIZE
	.align		4
.L_23:
        /*0068*/ 	.byte	0x04, 0x1e
        /*006a*/ 	.short	(.L_25 - .L_24)
.L_24:
        /*006c*/ 	.word	0x00000000


	//----- nvinfo : EIATTR_CBANK_PARAM_SIZE
	.align		4
.L_25:
        /*0070*/ 	.byte	0x03, 0x19
        /*0072*/ 	.short	0x0018


	//----- nvinfo : EIATTR_PARAM_CBANK
	.align		4
        /*0074*/ 	.byte	0x04, 0x0a
        /*0076*/ 	.short	(.L_27 - .L_26)
	.align		4
.L_26:
        /*0078*/ 	.word	index@(.nv.constant0._Z9transposePfS_ii)
        /*007c*/ 	.short	0x0380
        /*007e*/ 	.short	0x0018


	//----- nvinfo : EIATTR_SW_WAR
	.align		4
.L_27:
        /*0080*/ 	.byte	0x04, 0x36
        /*0082*/ 	.short	(.L_29 - .L_28)
.L_28:
        /*0084*/ 	.word	0x00000008
.L_29:


//--------------------- .nv.info._Z9MVMulCUDAPfS_S_iii --------------------------
	.section	.nv.info._Z9MVMulCUDAPfS_S_iii,"",@"SHT_CUDA_INFO"
	.sectionflags	@""
	.align	4


	//----- nvinfo : EIATTR_CUDA_API_VERSION
	.align		4
        /*0000*/ 	.byte	0x04, 0x37
        /*0002*/ 	.short	(.L_31 - .L_30)
.L_30:
        /*0004*/ 	.word	0x00000082


	//----- nvinfo : EIATTR_KPARAM_INFO
	.align		4
.L_31:
        /*0008*/ 	.byte	0x04, 0x17
        /*000a*/ 	.short	(.L_33 - .L_32)
.L_32:
        /*000c*/ 	.word	0x00000000
        /*0010*/ 	.short	0x0005
        /*0012*/ 	.short	0x0020
        /*0014*/ 	.byte	0x00, 0xf0, 0x11, 0x00


	//----- nvinfo : EIATTR_KPARAM_INFO
	.align		4
.L_33:
        /*0018*/ 	.byte	0x04, 0x17
        /*001a*/ 	.short	(.L_35 - .L_34)
.L_34:
        /*001c*/ 	.word	0x00000000
        /*0020*/ 	.short	0x0004
        /*0022*/ 	.short	0x001c
        /*0024*/ 	.byte	0x00, 0xf0, 0x11, 0x00


	//----- nvinfo : EIATTR_KPARAM_INFO
	.align		4
.L_35:
        /*0028*/ 	.byte	0x04, 0x17
        /*002a*/ 	.short	(.L_37 - .L_36)
.L_36:
        /*002c*/ 	.word	0x00000000
        /*0030*/ 	.short	0x0003
        /*0032*/ 	.short	0x0018
        /*0034*/ 	.byte	0x00, 0xf0, 0x11, 0x00


	//----- nvinfo : EIATTR_KPARAM_INFO
	.align		4
.L_37:
        /*0038*/ 	.byte	0x04, 0x17
        /*003a*/ 	.short	(.L_39 - .L_38)
.L_38:
        /*003c*/ 	.word	0x00000000
        /*0040*/ 	.short	0x0002
        /*0042*/ 	.short	0x0010
        /*0044*/ 	.byte	0x00, 0xf5, 0x21, 0x00


	//----- nvinfo : EIATTR_KPARAM_INFO
	.align		4
.L_39:
        /*0048*/ 	.byte	0x04, 0x17
        /*004a*/ 	.short	(.L_41 - .L_40)
.L_40:
        /*004c*/ 	.word	0x00000000
        /*0050*/ 	.short	0x0001
        /*0052*/ 	.short	0x0008
        /*0054*/ 	.byte	0x00, 0xf5, 0x21, 0x00


	//----- nvinfo : EIATTR_KPARAM_INFO
	.align		4
.L_41:
        /*0058*/ 	.byte	0x04, 0x17
        /*005a*/ 	.short	(.L_43 - .L_42)
.L_42:
        /*005c*/ 	.word	0x00000000
        /*0060*/ 	.short	0x0000
        /*0062*/ 	.short	0x0000
        /*0064*/ 	.byte	0x00, 0xf5, 0x21, 0x00


	//----- nvinfo : EIATTR_SPARSE_MMA_MASK
	.align		4
.L_43:
        /*0068*/ 	.byte	0x03, 0x50
        /*006a*/ 	.short	0x0000


	//----- nvinfo : EIATTR_MAXREG_COUNT
	.align		4
        /*006c*/ 	.byte	0x03, 0x1b
        /*006e*/ 	.short	0x00ff


	//----- nvinfo : EIATTR_MERCURY_ISA_VERSION
	.align		4
        /*0070*/ 	.byte	0x03, 0x5f
        /*0072*/ 	.short	0x0101


	//----- nvinfo : EIATTR_VRC_CTA_INIT_COUNT
	.align		4
        /*0074*/ 	.byte	0x02, 0x4a
	.zero		1
	.zero		1


	//----- nvinfo : EIATTR_EXIT_INSTR_OFFSETS
	.align		4
        /*0078*/ 	.byte	0x04, 0x1c
        /*007a*/ 	.short	(.L_45 - .L_44)


	//   ....[0]....
.L_44:
        /*007c*/ 	.word	0x00000070


	//   ....[1]....
        /*0080*/ 	.word	0x00000d60


	//----- nvinfo : EIATTR_CBANK_PARAM_SIZE
	.align		4
.L_45:
        /*0084*/ 	.byte	0x03, 0x19
        /*0086*/ 	.short	0x0024


	//----- nvinfo : EIATTR_PARAM_CBANK
	.align		4
        /*0088*/ 	.byte	0x04, 0x0a
        /*008a*/ 	.short	(.L_47 - .L_46)
	.align		4
.L_46:
        /*008c*/ 	.word	index@(.nv.constant0._Z9MVMulCUDAPfS_S_iii)
        /*0090*/ 	.short	0x0380
        /*0092*/ 	.short	0x0024


	//----- nvinfo : EIATTR_SW_WAR
	.align		4
.L_47:
        /*0094*/ 	.byte	0x04, 0x36
        /*0096*/ 	.short	(.L_49 - .L_48)
.L_48:
        /*0098*/ 	.word	0x00000008
.L_49:


//--------------------- .nv.callgraph             --------------------------
	.section	.nv.callgraph,"",@"SHT_CUDA_CALLGRAPH"
	.align	4
	.sectionentsize	8
	.align		4
        /*0000*/ 	.word	0x00000000
	.align		4
        /*0004*/ 	.word	0xffffffff
	.align		4
        /*0008*/ 	.word	0x00000000
	.align		4
        /*000c*/ 	.word	0xfffffffe
	.align		4
        /*0010*/ 	.word	0x00000000
	.align		4
        /*0014*/ 	.word	0xfffffffd
	.align		4
        /*0018*/ 	.word	0x00000000
	.align		4
        /*001c*/ 	.word	0xfffffffc


//--------------------- .text._Z9transposePfS_ii  --------------------------
	.section	.text._Z9transposePfS_ii,"ax",@progbits
	.align	128
        .global         _Z9transposePfS_ii
        .type           _Z9transposePfS_ii,@function
        .size           _Z9transposePfS_ii,(.L_x_10 - _Z9transposePfS_ii)
        .other          _Z9transposePfS_ii,@"STO_CUDA_ENTRY STV_DEFAULT"
_Z9transposePfS_ii:
.text._Z9transposePfS_ii:
[----:B------:R-:W-:Y:S08]  /*0000*/  LDC R1, c[0x0][0x37c] ;  /* 0x0000df00ff017b82 */ /* 0x000ff00000000800 */
[----:B------:R-:W0:Y:S01]  /*0010*/  S2UR UR4, SR_CTAID.X ;  /* 0x00000000000479c3 */ /* 0x000e220000002500 */
[----:B------:R-:W1:Y:S01]  /*0020*/  S2R R11, SR_TID.Y ;  /* 0x00000000000b7919 */ /* 0x000e620000002200 */
[----:B------:R-:W2:Y:S01]  /*0030*/  LDCU UR6, c[0x0][0x360] ;  /* 0x00006c00ff0677ac */ /* 0x000ea20008000800 */
[----:B------:R-:W-:Y:S01]  /*0040*/  BSSY.RECONVERGENT B0, `(.L_x_0) ;  /* 0x0000028000007945 */ /* 0x000fe20003800200 */
[----:B------:R-:W-:Y:S01]  /*0050*/  HFMA2 R5, -RZ, RZ, 0, 0 ;  /* 0x00000000ff057431 */ /* 0x000fe200000001ff */
[----:B------:R-:W3:Y:S01]  /*0060*/  S2R R6, SR_TID.X ;  /* 0x0000000000067919 */ /* 0x000ee20000002100 */
[----:B------:R-:W4:Y:S01]  /*0070*/  LDCU UR5, c[0x0][0x364] ;  /* 0x00006c80ff0577ac */ /* 0x000f220008000800 */
[----:B------:R-:W-:Y:S01]  /*0080*/  CS2R R2, SRZ ;  /* 0x0000000000027805 */ /* 0x000fe2000001ff00 */
[----:B------:R-:W4:Y:S01]  /*0090*/  S2UR UR7, SR_CTAID.Y ;  /* 0x00000000000779c3 */ /* 0x000f220000002600 */
[----:B------:R-:W5:Y:S01]  /*00a0*/  LDCU.64 UR10, c[0x0][0x390] ;  /* 0x00007200ff0a77ac */ /* 0x000f620008000a00 */
[----:B------:R-:W1:Y:S01]  /*00b0*/  LDCU.64 UR8, c[0x0][0x358] ;  /* 0x00006b00ff0877ac */ /* 0x000e620008000a00 */
[----:B0-----:R-:W-:-:S04]  /*00c0*/  USHF.L.U32 UR4, UR4, 0x8, URZ ;  /* 0x0000000804047899 */ /* 0x001fc800080006ff */
[----:B------:R-:W-:Y:S02]  /*00d0*/  USHF.R.S32.HI UR4, URZ, 0x8, UR4 ;  /* 0x00000008ff047899 */ /* 0x000fe40008011404 */
[----:B----4-:R-:W-:Y:S02]  /*00e0*/  UIMAD UR5, UR5, UR7, URZ ;  /* 0x00000007050572a4 */ /* 0x010fe4000f8e02ff */
[----:B--2---:R-:W-:-:S04]  /*00f0*/  UIMAD UR4, UR4, UR6, URZ ;  /* 0x00000006040472a4 */ /* 0x004fc8000f8e02ff */
[----:B-1----:R-:W-:Y:S02]  /*0100*/  VIADD R4, R11, UR5 ;  /* 0x000000050b047c36 */ /* 0x002fe40008000000 */
[----:B---3--:R-:W-:-:S03]  /*0110*/  VIADD R0, R6, UR4 ;  /* 0x0000000406007c36 */ /* 0x008fc60008000000 */
[----:B-----5:R-:W-:-:S04]  /*0120*/  ISETP.GE.U32.AND P0, PT, R4, UR11, PT ;  /* 0x0000000b04007c0c */ /* 0x020fc8000bf06070 */
[----:B------:R-:W-:-:S13]  /*0130*/  ISETP.LT.U32.AND P0, PT, R0, UR10, !P0 ;  /* 0x0000000a00007c0c */ /* 0x000fda000c701070 */
[----:B------:R-:W-:Y:S05]  /*0140*/  @!P0 BRA `(.L_x_1) ;  /* 0x00000000005c8947 */ /* 0x000fea0003800000 */
[----:B------:R-:W0:Y:S01]  /*0150*/  LDC.64 R2, c[0x0][0x388] ;  /* 0x0000e200ff027b82 */ /* 0x000e220000000a00 */
[----:B------:R-:W-:Y:S01]  /*0160*/  USHF.L.U32 UR6, UR10, 0x8, URZ ;  /* 0x000000080a067899 */ /* 0x000fe200080006ff */
[----:B------:R-:W-:-:S03]  /*0170*/  IMAD.SHL.U32 R4, R4, 0x100, RZ ;  /* 0x0000010004047824 */ /* 0x000fc600078e00ff */
[----:B------:R-:W-:Y:S02]  /*0180*/  USHF.R.S32.HI UR6, URZ, 0x8, UR6 ;  /* 0x00000008ff067899 */ /* 0x000fe40008011406 */
[----:B------:R-:W-:-:S05]  /*0190*/  SHF.R.S32.HI R5, RZ, 0x8, R4 ;  /* 0x00000008ff057819 */ /* 0x000fca0000011404 */
[----:B------:R-:W-:-:S04]  /*01a0*/  IMAD R5, R5, UR6, R0 ;  /* 0x0000000605057c24 */ /* 0x000fc8000f8e0200 */
[----:B0-----:R-:W-:-:S05]  /*01b0*/  IMAD.WIDE.U32 R2, R5, 0x4, R2 ;  /* 0x0000000405027825 */ /* 0x001fca00078e0002 */
[----:B------:R0:W2:Y:S01]  /*01c0*/  LDG.E R4, desc[UR8][R2.64] ;  /* 0x0000000802047981 */ /* 0x0000a2000c1e1900 */
[----:B------:R-:W1:Y:S01]  /*01d0*/  S2UR UR7, SR_CgaCtaId ;  /* 0x00000000000779c3 */ /* 0x000e620000008800 */
[----:B------:R-:W-:Y:S01]  /*01e0*/  UMOV UR6, 0x400 ;  /* 0x0000040000067882 */ /* 0x000fe20000000000 */
[----:B------:R-:W-:Y:S02]  /*01f0*/  IMAD R0, R11, 0xb, R6 ;  /* 0x0000000b0b007824 */ /* 0x000fe400078e0206 */
[C---:B------:R-:W-:Y:S02]  /*0200*/  VIADD R9, R6.reuse, UR5 ;  /* 0x0000000506097c36 */ /* 0x040fe40008000000 */
[----:B------:R-:W-:Y:S01]  /*0210*/  IMAD R5, R6, 0xb, R11 ;  /* 0x0000000b06057824 */ /* 0x000fe200078e020b */
[----:B0-----:R-:W-:Y:S01]  /*0220*/  MOV R3, RZ ;  /* 0x000000ff00037202 */ /* 0x001fe20000000f00 */
[----:B-1----:R-:W-:-:S06]  /*0230*/  ULEA UR6, UR7, UR6, 0x18 ;  /* 0x0000000607067291 */ /* 0x002fcc000f8ec0ff */
[----:B------:R-:W-:Y:S01]  /*0240*/  LEA R7, R0, UR6, 0x2 ;  /* 0x0000000600077c11 */ /* 0x000fe2000f8e10ff */
[----:B------:R-:W-:Y:S01]  /*0250*/  VIADD R0, R11, UR4 ;  /* 0x000000040b007c36 */ /* 0x000fe20008000000 */
[----:B------:R-:W-:-:S04]  /*0260*/  USHF.L.U32 UR6, UR11, 0x8, URZ ;  /* 0x000000080b067899 */ /* 0x000fc800080006ff */
[----:B------:R-:W-:Y:S01]  /*0270*/  SHF.L.U32 R0, R0, 0x8, RZ ;  /* 0x0000000800007819 */ /* 0x000fe200000006ff */
[----:B------:R-:W-:-:S03]  /*0280*/  USHF.R.S32.HI UR6, URZ, 0x8, UR6 ;  /* 0x00000008ff067899 */ /* 0x000fc60008011406 */
[----:B------:R-:W-:-:S05]  /*0290*/  SHF.R.S32.HI R0, RZ, 0x8, R0 ;  /* 0x00000008ff007819 */ /* 0x000fca0000011400 */
[----:B------:R-:W-:Y:S01]  /*02a0*/  IMAD R2, R0, UR6, R9 ;  /* 0x0000000600027c24 */ /* 0x000fe2000f8e0209 */
[----:B--2---:R0:W-:Y:S06]  /*02b0*/  STS [R7], R4 ;  /* 0x0000000407007388 */ /* 0x0041ec0000000800 */
.L_x_1:
[----:B------:R-:W-:Y:S05]  /*02c0*/  BSYNC.RECONVERGENT B0 ;  /* 0x0000000000007941 */ /* 0x000fea0003800200 */
.L_x_0:
[----:B------:R-:W-:Y:S06]  /*02d0*/  BAR.SYNC.DEFER_BLOCKING 0x0 ;  /* 0x0000000000007b1d */ /* 0x000fec0000010000 */
[----:B------:R-:W-:Y:S05]  /*02e0*/  @!P0 EXIT ;  /* 0x000000000000894d */ /* 0x000fea0003800000 */
[----:B------:R-:W1:Y:S01]  /*02f0*/  S2UR UR5, SR_CgaCtaId ;  /* 0x00000000000579c3 */ /* 0x000e620000008800 */
[----:B------:R-:W-:Y:S02]  /*0300*/  UMOV UR4, 0x400 ;  /* 0x0000040000047882 */ /* 0x000fe40000000000 */
[----:B-1----:R-:W-:-:S06]  /*0310*/  ULEA UR4, UR5, UR4, 0x18 ;  /* 0x0000000405047291 */ /* 0x002fcc000f8ec0ff */
[----:B------:R-:W-:-:S05]  /*0320*/  LEA R0, R5, UR4, 0x2 ;  /* 0x0000000405007c11 */ /* 0x000fca000f8e10ff */
[----:B0-----:R-:W0:Y:S01]  /*0330*/  LDS R7, [R0] ;  /* 0x0000000000077984 */ /* 0x001e220000000800 */
[----:B------:R-:W1:Y:S02]  /*0340*/  LDCU.64 UR4, c[0x0][0x380] ;  /* 0x00007000ff0477ac */ /* 0x000e640008000a00 */
[----:B-1----:R-:W-:-:S04]  /*0350*/  LEA R4, P0, R2, UR4, 0x2 ;  /* 0x0000000402047c11 */ /* 0x002fc8000f8010ff */
[----:B------:R-:W-:-:S05]  /*0360*/  LEA.HI.X R5, R2, UR5, R3, 0x2, P0 ;  /* 0x0000000502057c11 */ /* 0x000fca00080f1403 */
[----:B0-----:R-:W-:Y:S01]  /*0370*/  STG.E desc[UR8][R4.64], R7 ;  /* 0x0000000704007986 */ /* 0x001fe2000c101908 */
[----:B------:R-:W-:Y:S05]  /*0380*/  EXIT ;  /* 0x000000000000794d */ /* 0x000fea0003800000 */
.L_x_2:
[----:B------:R-:W-:-:S00]  /*0390*/  BRA `(.L_x_2) ;  /* 0xfffffffc00fc7947 */ /* 0x000fc0000383ffff */
[----:B------:R-:W-:-:S00]  /*03a0*/  NOP ;  /* 0x0000000000007918 */ /* 0x000fc00000000000 */
        /* <DEDUP_REMOVED lines=13> */
.L_x_10:


//--------------------- .text._Z9MVMulCUDAPfS_S_iii --------------------------
	.section	.text._Z9MVMulCUDAPfS_S_iii,"ax",@progbits
	.align	128
        .global         _Z9MVMulCUDAPfS_S_iii
        .type           _Z9MVMulCUDAPfS_S_iii,@function
        .size           _Z9MVMulCUDAPfS_S_iii,(.L_x_11 - _Z9MVMulCUDAPfS_S_iii)
        .other          _Z9MVMulCUDAPfS_S_iii,@"STO_CUDA_ENTRY STV_DEFAULT"
_Z9MVMulCUDAPfS_S_iii:
.text._Z9MVMulCUDAPfS_S_iii:
[----:B------:R-:W-:Y:S01]  /*0000*/  LDC R1, c[0x0][0x37c] ;  /* 0x0000df00ff017b82 */ /* 0x000fe20000000800 */
[----:B------:R-:W0:Y:S07]  /*0010*/  S2R R14, SR_TID.X ;  /* 0x00000000000e7919 */ /* 0x000e2e0000002100 */
[----:B------:R-:W0:Y:S01]  /*0020*/  S2UR UR4, SR_CTAID.X ;  /* 0x00000000000479c3 */ /* 0x000e220000002500 */
[----:B------:R-:W1:Y:S07]  /*0030*/  LDCU UR5, c[0x0][0x398] ;  /* 0x00007300ff0577ac */ /* 0x000e6e0008000800 */
[----:B------:R-:W0:Y:S02]  /*0040*/  LDC R3, c[0x0][0x360] ;  /* 0x0000d800ff037b82 */ /* 0x000e240000000800 */
[----:B0-----:R-:W-:-:S05]  /*0050*/  IMAD R14, R3, UR4, R14 ;  /* 0x00000004030e7c24 */ /* 0x001fca000f8e020e */
[----:B-1----:R-:W-:-:S13]  /*0060*/  ISETP.GE.U32.AND P0, PT, R14, UR5, PT ;  /* 0x000000050e007c0c */ /* 0x002fda000bf06070 */
[----:B------:R-:W-:Y:S05]  /*0070*/  @P0 EXIT ;  /* 0x000000000000094d */ /* 0x000fea0003800000 */
[----:B------:R-:W0:Y:S01]  /*0080*/  LDCU UR4, c[0x0][0x39c] ;  /* 0x00007380ff0477ac */ /* 0x000e220008000800 */
[----:B------:R-:W-:Y:S01]  /*0090*/  HFMA2 R0, -RZ, RZ, 0, 0 ;  /* 0x00000000ff007431 */ /* 0x000fe200000001ff */
[----:B------:R-:W1:Y:S01]  /*00a0*/  LDCU.64 UR8, c[0x0][0x358] ;  /* 0x00006b00ff0877ac */ /* 0x000e620008000a00 */
[----:B0-----:R-:W-:-:S09]  /*00b0*/  UISETP.GE.AND UP0, UPT, UR4, 0x1, UPT ;  /* 0x000000010400788c */ /* 0x001fd2000bf06270 */
[----:B-1----:R-:W-:Y:S05]  /*00c0*/  BRA.U !UP0, `(.L_x_3) ;  /* 0x0000000d08187547 */ /* 0x002fea000b800000 */
[----:B------:R-:W-:Y:S01]  /*00d0*/  UISETP.GE.U32.AND UP0, UPT, UR4, 0x10, UPT ;  /* 0x000000100400788c */ /* 0x000fe2000bf06070 */
[----:B------:R-:W-:Y:S01]  /*00e0*/  MOV R0, RZ ;  /* 0x000000ff00007202 */ /* 0x000fe20000000f00 */
[----:B------:R-:W-:Y:S01]  /*00f0*/  ULOP3.LUT UR5, UR4, 0xf, URZ, 0xc0, !UPT ;  /* 0x0000000f04057892 */ /* 0x000fe2000f8ec0ff */
[----:B------:R-:W-:-:S03]  /*0100*/  MOV R17, RZ ;  /* 0x000000ff00117202 */ /* 0x000fc60000000f00 */
[----:B------:R-:W-:-:S03]  /*0110*/  UISETP.NE.AND UP1, UPT, UR5, URZ, UPT ;  /* 0x000000ff0500728c */ /* 0x000fc6000bf25270 */
[----:B------:R-:W-:Y:S08]  /*0120*/  BRA.U !UP0, `(.L_x_4) ;  /* 0x00000005086c7547 */ /* 0x000ff0000b800000 */
[----:B------:R-:W-:Y:S01]  /*0130*/  ULOP3.LUT UR6, UR4, 0x7ffffff0, URZ, 0xc0, !UPT ;  /* 0x7ffffff004067892 */ /* 0x000fe2000f8ec0ff */
[----:B------:R-:W-:Y:S01]  /*0140*/  HFMA2 R15, -RZ, RZ, 0, 0 ;  /* 0x00000000ff0f7431 */ /* 0x000fe200000001ff */
[----:B------:R-:W-:Y:S01]  /*0150*/  MOV R0, RZ ;  /* 0x000000ff00007202 */ /* 0x000fe20000000f00 */
[----:B------:R-:W0:Y:S03]  /*0160*/  LDCU UR7, c[0x0][0x3a0] ;  /* 0x00007400ff0777ac */ /* 0x000e260008000800 */
[----:B------:R-:W-:-:S07]  /*0170*/  MOV R17, UR6 ;  /* 0x0000000600117c02 */ /* 0x000fce0008000f00 */
.L_x_5:
[----:B------:R-:W1:Y:S01]  /*0180*/  LDC.64 R6, c[0x0][0x380] ;  /* 0x0000e000ff067b82 */ /* 0x000e620000000a00 */
[----:B0-----:R-:W-:-:S05]  /*0190*/  IMAD R21, R14, UR7, R15 ;  /* 0x000000070e157c24 */ /* 0x001fca000f8e020f */
[C---:B------:R-:W-:Y:S02]  /*01a0*/  IADD3 R13, PT, PT, R21.reuse, 0x1, RZ ;  /* 0x00000001150d7810 */ /* 0x040fe40007ffe0ff */
[----:B------:R-:W0:Y:S01]  /*01b0*/  LDC.64 R4, c[0x0][0x388] ;  /* 0x0000e200ff047b82 */ /* 0x000e220000000a00 */
[C---:B------:R-:W-:Y:S02]  /*01c0*/  IADD3 R11, PT, PT, R21.reuse, 0x2, RZ ;  /* 0x00000002150b7810 */ /* 0x040fe40007ffe0ff */
[C---:B------:R-:W-:Y:S01]  /*01d0*/  IADD3 R9, PT, PT, R21.reuse, 0x3, RZ ;  /* 0x0000000315097810 */ /* 0x040fe20007ffe0ff */
[----:B-1----:R-:W-:-:S04]  /*01e0*/  IMAD.WIDE.U32 R28, R21, 0x4, R6 ;  /* 0x00000004151c7825 */ /* 0x002fc800078e0006 */
[----:B------:R-:W-:Y:S02]  /*01f0*/  IMAD.WIDE.U32 R12, R13, 0x4, R6 ;  /* 0x000000040d0c7825 */ /* 0x000fe400078e0006 */
[----:B------:R-:W2:Y:S02]  /*0200*/  LDG.E R28, desc[UR8][R28.64] ;  /* 0x000000081c1c7981 */ /* 0x000ea4000c1e1900 */
[----:B0-----:R-:W-:Y:S02]  /*0210*/  IMAD.WIDE.U32 R4, R15, 0x4, R4 ;  /* 0x000000040f047825 */ /* 0x001fe400078e0004 */
[----:B------:R0:W3:Y:S04]  /*0220*/  LDG.E R2, desc[UR8][R12.64] ;  /* 0x000000080c027981 */ /* 0x0000e8000c1e1900 */
[----:B------:R-:W2:Y:S01]  /*0230*/  LDG.E R3, desc[UR8][R4.64] ;  /* 0x0000000804037981 */ /* 0x000ea2000c1e1900 */
[----:B------:R-:W-:Y:S01]  /*0240*/  IMAD.WIDE.U32 R10, R11, 0x4, R6 ;  /* 0x000000040b0a7825 */ /* 0x000fe200078e0006 */
[----:B------:R-:W-:-:S02]  /*0250*/  IADD3 R23, PT, PT, R21, 0x4, RZ ;  /* 0x0000000415177810 */ /* 0x000fc40007ffe0ff */
[----:B------:R-:W3:Y:S01]  /*0260*/  LDG.E R26, desc[UR8][R4.64+0x4] ;  /* 0x00000408041a7981 */ /* 0x000ee2000c1e1900 */
[----:B------:R-:W-:Y:S01]  /*0270*/  IMAD.WIDE.U32 R8, R9, 0x4, R6 ;  /* 0x0000000409087825 */ /* 0x000fe200078e0006 */
[C---:B------:R-:W-:Y:S02]  /*0280*/  IADD3 R25, PT, PT, R21.reuse, 0x5, RZ ;  /* 0x0000000515197810 */ /* 0x040fe40007ffe0ff */
[----:B------:R1:W4:Y:S04]  /*0290*/  LDG.E R19, desc[UR8][R10.64] ;  /* 0x000000080a137981 */ /* 0x000328000c1e1900 */
[----:B------:R-:W4:Y:S01]  /*02a0*/  LDG.E R16, desc[UR8][R4.64+0x8] ;  /* 0x0000080804107981 */ /* 0x000f22000c1e1900 */
[----:B0-----:R-:W-:-:S03]  /*02b0*/  IADD3 R13, PT, PT, R21, 0x6, RZ ;  /* 0x00000006150d7810 */ /* 0x001fc60007ffe0ff */
[----:B------:R-:W5:Y:S01]  /*02c0*/  LDG.E R18, desc[UR8][R4.64+0xc] ;  /* 0x00000c0804127981 */ /* 0x000f62000c1e1900 */
[----:B-1----:R-:W-:-:S03]  /*02d0*/  IMAD.WIDE.U32 R10, R23, 0x4, R6 ;  /* 0x00000004170a7825 */ /* 0x002fc600078e0006 */
[----:B------:R0:W5:Y:S04]  /*02e0*/  LDG.E R23, desc[UR8][R8.64] ;  /* 0x0000000808177981 */ /* 0x000168000c1e1900 */
[----:B------:R-:W5:Y:S01]  /*02f0*/  LDG.E R20, desc[UR8][R4.64+0x10] ;  /* 0x0000100804147981 */ /* 0x000f62000c1e1900 */
[----:B------:R-:W-:-:S03]  /*0300*/  IMAD.WIDE.U32 R12, R13, 0x4, R6 ;  /* 0x000000040d0c7825 */ /* 0x000fc600078e0006 */
[----:B------:R-:W5:Y:S01]  /*0310*/  LDG.E R27, desc[UR8][R4.64+0x14] ;  /* 0x00001408041b7981 */ /* 0x000f62000c1e1900 */
[----:B0-----:R-:W-:-:S03]  /*0320*/  IMAD.WIDE.U32 R8, R25, 0x4, R6 ;  /* 0x0000000419087825 */ /* 0x001fc600078e0006 */
[----:B------:R-:W5:Y:S04]  /*0330*/  LDG.E R25, desc[UR8][R10.64] ;  /* 0x000000080a197981 */ /* 0x000f68000c1e1900 */
[----:B------:R-:W5:Y:S04]  /*0340*/  LDG.E R22, desc[UR8][R8.64] ;  /* 0x0000000808167981 */ /* 0x000f68000c1e1900 */
[----:B------:R0:W5:Y:S04]  /*0350*/  LDG.E R24, desc[UR8][R12.64] ;  /* 0x000000080c187981 */ /* 0x000168000c1e1900 */
[----:B------:R-:W5:Y:S01]  /*0360*/  LDG.E R29, desc[UR8][R4.64+0x18] ;  /* 0x00001808041d7981 */ /* 0x000f62000c1e1900 */
[----:B0-----:R-:W-:-:S05]  /*0370*/  IADD3 R13, PT, PT, R21, 0xa, RZ ;  /* 0x0000000a150d7810 */ /* 0x001fca0007ffe0ff */
[----:B------:R-:W-:-:S04]  /*0380*/  IMAD.WIDE.U32 R12, R13, 0x4, R6 ;  /* 0x000000040d0c7825 */ /* 0x000fc800078e0006 */
[----:B--2---:R-:W-:Y:S01]  /*0390*/  FFMA R3, R28, R3, R0 ;  /* 0x000000031c037223 */ /* 0x004fe20000000000 */
[C---:B------:R-:W-:Y:S02]  /*03a0*/  IADD3 R0, PT, PT, R21.reuse, 0x7, RZ ;  /* 0x0000000715007810 */ /* 0x040fe40007ffe0ff */
[----:B------:R-:W-:Y:S01]  /*03b0*/  IADD3 R28, PT, PT, R21, 0x8, RZ ;  /* 0x00000008151c7810 */ /* 0x000fe20007ffe0ff */
[----:B---3--:R-:W-:Y:S02]  /*03c0*/  FFMA R26, R2, R26, R3 ;  /* 0x0000001a021a7223 */ /* 0x008fe40000000003 */
[----:B------:R-:W-:-:S04]  /*03d0*/  IMAD.WIDE.U32 R2, R0, 0x4, R6 ;  /* 0x0000000400027825 */ /* 0x000fc800078e0006 */
[----:B------:R-:W-:Y:S01]  /*03e0*/  IMAD.WIDE.U32 R10, R28, 0x4, R6 ;  /* 0x000000041c0a7825 */ /* 0x000fe200078e0006 */
[----:B------:R-:W-:-:S03]  /*03f0*/  IADD3 R28, PT, PT, R21, 0x9, RZ ;  /* 0x00000009151c7810 */ /* 0x000fc60007ffe0ff */
[----:B----4-:R-:W-:Y:S01]  /*0400*/  FFMA R26, R19, R16, R26 ;  /* 0x00000010131a7223 */ /* 0x010fe2000000001a */
[----:B------:R0:W2:Y:S04]  /*0410*/  LDG.E R0, desc[UR8][R2.64] ;  /* 0x0000000802007981 */ /* 0x0000a8000c1e1900 */
[----:B------:R-:W2:Y:S01]  /*0420*/  LDG.E R19, desc[UR8][R4.64+0x1c] ;  /* 0x00001c0804137981 */ /* 0x000ea2000c1e1900 */
[----:B------:R-:W-:-:S04]  /*0430*/  IMAD.WIDE.U32 R8, R28, 0x4, R6 ;  /* 0x000000041c087825 */ /* 0x000fc800078e0006 */
[----:B-----5:R-:W-:Y:S01]  /*0440*/  FFMA R18, R23, R18, R26 ;  /* 0x0000001217127223 */ /* 0x020fe2000000001a */
[----:B------:R-:W3:Y:S01]  /*0450*/  LDG.E R10, desc[UR8][R10.64] ;  /* 0x000000080a0a7981 */ /* 0x000ee2000c1e1900 */
[----:B------:R-:W-:-:S03]  /*0460*/  IADD3 R28, PT, PT, R21, 0xb, RZ ;  /* 0x0000000b151c7810 */ /* 0x000fc60007ffe0ff */
[----:B------:R-:W3:Y:S01]  /*0470*/  LDG.E R23, desc[UR8][R4.64+0x20] ;  /* 0x0000200804177981 */ /* 0x000ee2000c1e1900 */
[----:B------:R-:W-:-:S03]  /*0480*/  IADD3 R26, PT, PT, R21, 0xc, RZ ;  /* 0x0000000c151a7810 */ /* 0x000fc60007ffe0ff */
[----:B------:R1:W4:Y:S01]  /*0490*/  LDG.E R16, desc[UR8][R8.64] ;  /* 0x0000000808107981 */ /* 0x000322000c1e1900 */
[----:B------:R-:W-:-:S03]  /*04a0*/  FFMA R20, R25, R20, R18 ;  /* 0x0000001419147223 */ /* 0x000fc60000000012 */
[----:B------:R5:W4:Y:S01]  /*04b0*/  LDG.E R11, desc[UR8][R12.64] ;  /* 0x000000080c0b7981 */ /* 0x000b22000c1e1900 */
[----:B0-----:R-:W-:-:S03]  /*04c0*/  IMAD.WIDE.U32 R2, R28, 0x4, R6 ;  /* 0x000000041c027825 */ /* 0x001fc600078e0006 */
[----:B------:R-:W4:Y:S01]  /*04d0*/  LDG.E R25, desc[UR8][R4.64+0x24] ;  /* 0x0000240804197981 */ /* 0x000f22000c1e1900 */
[----:B------:R-:W-:Y:S01]  /*04e0*/  FFMA R27, R22, R27, R20 ;  /* 0x0000001b161b7223 */ /* 0x000fe20000000014 */
[----:B------:R-:W-:Y:S02]  /*04f0*/  IADD3 R22, PT, PT, R21, 0xd, RZ ;  /* 0x0000000d15167810 */ /* 0x000fe40007ffe0ff */
[----:B------:R-:W4:Y:S01]  /*0500*/  LDG.E R20, desc[UR8][R4.64+0x28] ;  /* 0x0000280804147981 */ /* 0x000f22000c1e1900 */
[----:B-1----:R-:W-:-:S04]  /*0510*/  IMAD.WIDE.U32 R8, R26, 0x4, R6 ;  /* 0x000000041a087825 */ /* 0x002fc800078e0006 */
[----:B------:R-:W-:Y:S01]  /*0520*/  FFMA R29, R24, R29, R27 ;  /* 0x0000001d181d7223 */ /* 0x000fe2000000001b */
[----:B------:R0:W4:Y:S01]  /*0530*/  LDG.E R18, desc[UR8][R2.64] ;  /* 0x0000000802127981 */ /* 0x000122000c1e1900 */
[C---:B------:R-:W-:Y:S01]  /*0540*/  IADD3 R24, PT, PT, R21.reuse, 0xe, RZ ;  /* 0x0000000e15187810 */ /* 0x040fe20007ffe0ff */
[----:B-----5:R-:W-:Y:S02]  /*0550*/  IMAD.WIDE.U32 R12, R22, 0x4, R6 ;  /* 0x00000004160c7825 */ /* 0x020fe400078e0006 */
[----:B------:R-:W5:Y:S01]  /*0560*/  LDG.E R27, desc[UR8][R4.64+0x2c] ;  /* 0x00002c08041b7981 */ /* 0x000f62000c1e1900 */
[----:B------:R-:W-:-:S03]  /*0570*/  IADD3 R26, PT, PT, R21, 0xf, RZ ;  /* 0x0000000f151a7810 */ /* 0x000fc60007ffe0ff */
[----:B------:R-:W5:Y:S01]  /*0580*/  LDG.E R8, desc[UR8][R8.64] ;  /* 0x0000000808087981 */ /* 0x000f62000c1e1900 */
[----:B0-----:R-:W-:-:S03]  /*0590*/  IMAD.WIDE.U32 R2, R24, 0x4, R6 ;  /* 0x0000000418027825 */ /* 0x001fc600078e0006 */
[----:B------:R-:W5:Y:S01]  /*05a0*/  LDG.E R22, desc[UR8][R4.64+0x30] ;  /* 0x0000300804167981 */ /* 0x000f62000c1e1900 */
[----:B------:R-:W-:-:S03]  /*05b0*/  IMAD.WIDE.U32 R6, R26, 0x4, R6 ;  /* 0x000000041a067825 */ /* 0x000fc600078e0006 */
[----:B------:R-:W5:Y:S04]  /*05c0*/  LDG.E R12, desc[UR8][R12.64] ;  /* 0x000000080c0c7981 */ /* 0x000f68000c1e1900 */
[----:B------:R-:W5:Y:S04]  /*05d0*/  LDG.E R21, desc[UR8][R4.64+0x34] ;  /* 0x0000340804157981 */ /* 0x000f68000c1e1900 */
[----:B------:R-:W5:Y:S04]  /*05e0*/  LDG.E R2, desc[UR8][R2.64] ;  /* 0x0000000802027981 */ /* 0x000f68000c1e1900 */
[----:B------:R-:W5:Y:S04]  /*05f0*/  LDG.E R24, desc[UR8][R4.64+0x38] ;  /* 0x0000380804187981 */ /* 0x000f68000c1e1900 */
[----:B------:R-:W5:Y:S04]  /*0600*/  LDG.E R6, desc[UR8][R6.64] ;  /* 0x0000000806067981 */ /* 0x000f68000c1e1900 */
[----:B------:R-:W5:Y:S01]  /*0610*/  LDG.E R26, desc[UR8][R4.64+0x3c] ;  /* 0x00003c08041a7981 */ /* 0x000f62000c1e1900 */
[----:B------:R-:W-:-:S04]  /*0620*/  IADD3 R15, PT, PT, R15, 0x10, RZ ;  /* 0x000000100f0f7810 */ /* 0x000fc80007ffe0ff */
[----:B------:R-:W-:Y:S01]  /*0630*/  ISETP.NE.AND P0, PT, R15, R17, PT ;  /* 0x000000110f00720c */ /* 0x000fe20003f05270 */
[----:B--2---:R-:W-:-:S04]  /*0640*/  FFMA R19, R0, R19, R29 ;  /* 0x0000001300137223 */ /* 0x004fc8000000001d */
[----:B---3--:R-:W-:-:S04]  /*0650*/  FFMA R19, R10, R23, R19 ;  /* 0x000000170a137223 */ /* 0x008fc80000000013 */
[----:B----4-:R-:W-:-:S04]  /*0660*/  FFMA R16, R16, R25, R19 ;  /* 0x0000001910107223 */ /* 0x010fc80000000013 */
[----:B------:R-:W-:-:S04]  /*0670*/  FFMA R11, R11, R20, R16 ;  /* 0x000000140b0b7223 */ /* 0x000fc80000000010 */
[----:B-----5:R-:W-:-:S04]  /*0680*/  FFMA R11, R18, R27, R11 ;  /* 0x0000001b120b7223 */ /* 0x020fc8000000000b */
[----:B------:R-:W-:-:S04]  /*0690*/  FFMA R11, R8, R22, R11 ;  /* 0x00000016080b7223 */ /* 0x000fc8000000000b */
[----:B------:R-:W-:-:S04]  /*06a0*/  FFMA R11, R12, R21, R11 ;  /* 0x000000150c0b7223 */ /* 0x000fc8000000000b */
[----:B------:R-:W-:-:S04]  /*06b0*/  FFMA R11, R2, R24, R11 ;  /* 0x00000018020b7223 */ /* 0x000fc8000000000b */
[----:B------:R-:W-:Y:S01]  /*06c0*/  FFMA R0, R6, R26, R11 ;  /* 0x0000001a06007223 */ /* 0x000fe2000000000b */
[----:B------:R-:W-:Y:S06]  /*06d0*/  @P0 BRA `(.L_x_5) ;  /* 0xfffffff800a80947 */ /* 0x000fec000383ffff */
.L_x_4:
[----:B------:R-:W-:Y:S05]  /*06e0*/  BRA.U !UP1, `(.L_x_3) ;  /* 0x0000000509907547 */ /* 0x000fea000b800000 */
[----:B------:R-:W-:Y:S02]  /*06f0*/  UISETP.GE.U32.AND UP0, UPT, UR5, 0x8, UPT ;  /* 0x000000080500788c */ /* 0x000fe4000bf06070 */
[----:B------:R-:W-:-:S04]  /*0700*/  ULOP3.LUT UR6, UR4, 0x7, URZ, 0xc0, !UPT ;  /* 0x0000000704067892 */ /* 0x000fc8000f8ec0ff */
[----:B------:R-:W-:-:S03]  /*0710*/  UISETP.NE.AND UP1, UPT, UR6, URZ, UPT ;  /* 0x000000ff0600728c */ /* 0x000fc6000bf25270 */
[----:B------:R-:W-:Y:S08]  /*0720*/  BRA.U !UP0, `(.L_x_6) ;  /* 0x0000000108b47547 */ /* 0x000ff0000b800000 */
[----:B------:R-:W0:Y:S01]  /*0730*/  LDCU UR5, c[0x0][0x3a0] ;  /* 0x00007400ff0577ac */ /* 0x000e220008000800 */
[----:B------:R-:W1:Y:S08]  /*0740*/  LDC.64 R4, c[0x0][0x380] ;  /* 0x0000e000ff047b82 */ /* 0x000e700000000a00 */
[----:B------:R-:W2:Y:S01]  /*0750*/  LDC.64 R2, c[0x0][0x388] ;  /* 0x0000e200ff027b82 */ /* 0x000ea20000000a00 */
[----:B0-----:R-:W-:-:S05]  /*0760*/  IMAD R11, R14, UR5, R17 ;  /* 0x000000050e0b7c24 */ /* 0x001fca000f8e0211 */
[C---:B------:R-:W-:Y:S01]  /*0770*/  IADD3 R9, PT, PT, R11.reuse, 0x1, RZ ;  /* 0x000000010b097810 */ /* 0x040fe20007ffe0ff */
[C---:B-1----:R-:W-:Y:S01]  /*0780*/  IMAD.WIDE.U32 R6, R11.reuse, 0x4, R4 ;  /* 0x000000040b067825 */ /* 0x042fe200078e0004 */
[----:B------:R-:W-:-:S03]  /*0790*/  IADD3 R29, PT, PT, R11, 0x2, RZ ;  /* 0x000000020b1d7810 */ /* 0x000fc60007ffe0ff */
[----:B------:R-:W-:Y:S01]  /*07a0*/  IMAD.WIDE.U32 R8, R9, 0x4, R4 ;  /* 0x0000000409087825 */ /* 0x000fe200078e0004 */
[----:B------:R0:W3:Y:S03]  /*07b0*/  LDG.E R15, desc[UR8][R6.64] ;  /* 0x00000008060f7981 */ /* 0x0000e6000c1e1900 */
[----:B--2---:R-:W-:Y:S01]  /*07c0*/  IMAD.WIDE.U32 R2, R17, 0x4, R2 ;  /* 0x0000000411027825 */ /* 0x004fe200078e0002 */
[----:B------:R-:W-:Y:S01]  /*07d0*/  IADD3 R21, PT, PT, R11, 0x3, RZ ;  /* 0x000000030b157810 */ /* 0x000fe20007ffe0ff */
[----:B------:R1:W2:Y:S04]  /*07e0*/  LDG.E R12, desc[UR8][R8.64] ;  /* 0x00000008080c7981 */ /* 0x0002a8000c1e1900 */
[----:B------:R-:W3:Y:S01]  /*07f0*/  LDG.E R13, desc[UR8][R2.64] ;  /* 0x00000008020d7981 */ /* 0x000ee2000c1e1900 */
[----:B------:R-:W-:Y:S01]  /*0800*/  IMAD.WIDE.U32 R28, R29, 0x4, R4 ;  /* 0x000000041d1c7825 */ /* 0x000fe200078e0004 */
[----:B------:R-:W-:-:S02]  /*0810*/  IADD3 R25, PT, PT, R11, 0x4, RZ ;  /* 0x000000040b197810 */ /* 0x000fc40007ffe0ff */
[----:B------:R-:W2:Y:S01]  /*0820*/  LDG.E R19, desc[UR8][R2.64+0x4] ;  /* 0x0000040802137981 */ /* 0x000ea2000c1e1900 */
[--C-:B------:R-:W-:Y:S01]  /*0830*/  IMAD.WIDE.U32 R20, R21, 0x4, R4.reuse ;  /* 0x0000000415147825 */ /* 0x100fe200078e0004 */
[----:B------:R-:W-:Y:S02]  /*0840*/  IADD3 R27, PT, PT, R11, 0x5, RZ ;  /* 0x000000050b1b7810 */ /* 0x000fe40007ffe0ff */
[----:B------:R-:W4:Y:S01]  /*0850*/  LDG.E R16, desc[UR8][R28.64] ;  /* 0x000000081c107981 */ /* 0x000f22000c1e1900 */
[----:B0-----:R-:W-:-:S03]  /*0860*/  IMAD.WIDE.U32 R6, R25, 0x4, R4 ;  /* 0x0000000419067825 */ /* 0x001fc600078e0004 */
[----:B------:R-:W4:Y:S01]  /*0870*/  LDG.E R23, desc[UR8][R2.64+0x8] ;  /* 0x0000080802177981 */ /* 0x000f22000c1e1900 */
[----:B------:R-:W-:Y:S01]  /*0880*/  IADD3 R10, PT, PT, R11, 0x6, RZ ;  /* 0x000000060b0a7810 */ /* 0x000fe20007ffe0ff */
[--C-:B-1----:R-:W-:Y:S02]  /*0890*/  IMAD.WIDE.U32 R8, R27, 0x4, R4.reuse ;  /* 0x000000041b087825 */ /* 0x102fe400078e0004 */
[----:B------:R-:W5:Y:S04]  /*08a0*/  LDG.E R20, desc[UR8][R20.64] ;  /* 0x0000000814147981 */ /* 0x000f68000c1e1900 */
[----:B------:R-:W5:Y:S01]  /*08b0*/  LDG.E R25, desc[UR8][R2.64+0xc] ;  /* 0x00000c0802197981 */ /* 0x000f62000c1e1900 */
[----:B------:R-:W-:Y:S01]  /*08c0*/  IADD3 R18, PT, PT, R11, 0x7, RZ ;  /* 0x000000070b127810 */ /* 0x000fe20007ffe0ff */
[----:B------:R-:W-:-:S02]  /*08d0*/  IMAD.WIDE.U32 R10, R10, 0x4, R4 ;  /* 0x000000040a0a7825 */ /* 0x000fc400078e0004 */
[----:B------:R-:W5:Y:S04]  /*08e0*/  LDG.E R6, desc[UR8][R6.64] ;  /* 0x0000000806067981 */ /* 0x000f68000c1e1900 */
        /* <DEDUP_REMOVED lines=8> */
[----:B------:R-:W-:Y:S01]  /*0970*/  IADD3 R17, PT, PT, R17, 0x8, RZ ;  /* 0x0000000811117810 */ /* 0x000fe20007ffe0ff */
[----:B---3--:R-:W-:-:S04]  /*0980*/  FFMA R13, R15, R13, R0 ;  /* 0x0000000d0f0d7223 */ /* 0x008fc80000000000 */
[----:B--2---:R-:W-:-:S04]  /*0990*/  FFMA R13, R12, R19, R13 ;  /* 0x000000130c0d7223 */ /* 0x004fc8000000000d */
[----:B----4-:R-:W-:-:S04]  /*09a0*/  FFMA R13, R16, R23, R13 ;  /* 0x00000017100d7223 */ /* 0x010fc8000000000d */
[----:B-----5:R-:W-:-:S04]  /*09b0*/  FFMA R13, R20, R25, R13 ;  /* 0x00000019140d7223 */ /* 0x020fc8000000000d */
[----:B------:R-:W-:-:S04]  /*09c0*/  FFMA R13, R6, R27, R13 ;  /* 0x0000001b060d7223 */ /* 0x000fc8000000000d */
[----:B------:R-:W-:-:S04]  /*09d0*/  FFMA R8, R8, R29, R13 ;  /* 0x0000001d08087223 */ /* 0x000fc8000000000d */
[----:B------:R-:W-:-:S04]  /*09e0*/  FFMA R8, R11, R18, R8 ;  /* 0x000000120b087223 */ /* 0x000fc80000000008 */
[----:B------:R-:W-:-:S07]  /*09f0*/  FFMA R0, R5, R21, R8 ;  /* 0x0000001505007223 */ /* 0x000fce0000000008 */
.L_x_6:
        /* <DEDUP_REMOVED lines=12> */
[----:B------:R-:W-:-:S04]  /*0ac0*/  IMAD.WIDE.U32 R8, R9, 0x4, R4 ;  /* 0x0000000409087825 */ /* 0x000fc800078e0004 */
[----:B--2---:R-:W-:Y:S01]  /*0ad0*/  IMAD.WIDE.U32 R2, R17, 0x4, R2 ;  /* 0x0000000411027825 */ /* 0x004fe200078e0002 */
[----:B------:R-:W2:Y:S01]  /*0ae0*/  LDG.E R7, desc[UR8][R6.64] ;  /* 0x0000000806077981 */ /* 0x000ea2000c1e1900 */
[----:B------:R-:W-:-:S03]  /*0af0*/  IADD3 R15, PT, PT, R11, 0x3, RZ ;  /* 0x000000030b0f7810 */ /* 0x000fc60007ffe0ff */
[----:B------:R-:W2:Y:S01]  /*0b00*/  LDG.E R12, desc[UR8][R2.64] ;  /* 0x00000008020c7981 */ /* 0x000ea2000c1e1900 */
[----:B------:R-:W-:-:S03]  /*0b10*/  IMAD.WIDE.U32 R10, R13, 0x4, R4 ;  /* 0x000000040d0a7825 */ /* 0x000fc600078e0004 */
[----:B------:R-:W3:Y:S01]  /*0b20*/  LDG.E R8, desc[UR8][R8.64] ;  /* 0x0000000808087981 */ /* 0x000ee2000c1e1900 */
[----:B------:R-:W-:-:S03]  /*0b30*/  IMAD.WIDE.U32 R4, R15, 0x4, R4 ;  /* 0x000000040f047825 */ /* 0x000fc600078e0004 */
[----:B------:R-:W3:Y:S04]  /*0b40*/  LDG.E R13, desc[UR8][R2.64+0x4] ;  /* 0x00000408020d7981 */ /* 0x000ee8000c1e1900 */
[----:B------:R-:W4:Y:S04]  /*0b50*/  LDG.E R10, desc[UR8][R10.64] ;  /* 0x000000080a0a7981 */ /* 0x000f28000c1e1900 */
[----:B------:R-:W4:Y:S04]  /*0b60*/  LDG.E R15, desc[UR8][R2.64+0x8] ;  /* 0x00000808020f7981 */ /* 0x000f28000c1e1900 */
[----:B------:R-:W5:Y:S04]  /*0b70*/  LDG.E R4, desc[UR8][R4.64] ;  /* 0x0000000804047981 */ /* 0x000f68000c1e1900 */
[----:B------:R-:W5:Y:S01]  /*0b80*/  LDG.E R16, desc[UR8][R2.64+0xc] ;  /* 0x00000c0802107981 */ /* 0x000f62000c1e1900 */
[----:B------:R-:W-:Y:S01]  /*0b90*/  IADD3 R17, PT, PT, R17, 0x4, RZ ;  /* 0x0000000411117810 */ /* 0x000fe20007ffe0ff */
[----:B--2---:R-:W-:-:S04]  /*0ba0*/  FFMA R7, R7, R12, R0 ;  /* 0x0000000c07077223 */ /* 0x004fc80000000000 */
[----:B---3--:R-:W-:-:S04]  /*0bb0*/  FFMA R7, R8, R13, R7 ;  /* 0x0000000d08077223 */ /* 0x008fc80000000007 */
[----:B----4-:R-:W-:-:S04]  /*0bc0*/  FFMA R7, R10, R15, R7 ;  /* 0x0000000f0a077223 */ /* 0x010fc80000000007 */
[----:B-----5:R-:W-:-:S07]  /*0bd0*/  FFMA R0, R4, R16, R7 ;  /* 0x0000001004007223 */ /* 0x020fce0000000007 */
.L_x_7:
[----:B------:R-:W-:Y:S05]  /*0be0*/  BRA.U !UP1, `(.L_x_3) ;  /* 0x0000000109507547 */ /* 0x000fea000b800000 */
[----:B------:R-:W0:Y:S01]  /*0bf0*/  LDC.64 R2, c[0x0][0x388] ;  /* 0x0000e200ff027b82 */ /* 0x000e220000000a00 */
[----:B------:R-:W1:Y:S01]  /*0c00*/  LDCU UR5, c[0x0][0x3a0] ;  /* 0x00007400ff0577ac */ /* 0x000e620008000800 */
[----:B------:R-:W-:-:S06]  /*0c10*/  UIADD3 UR4, UPT, UPT, -UR4, URZ, URZ ;  /* 0x000000ff04047290 */ /* 0x000fcc000fffe1ff */
[----:B------:R-:W2:Y:S01]  /*0c20*/  LDC.64 R6, c[0x0][0x380] ;  /* 0x0000e000ff067b82 */ /* 0x000ea20000000a00 */
[----:B0-----:R-:W-:-:S04]  /*0c30*/  IMAD.WIDE.U32 R2, R17, 0x4, R2 ;  /* 0x0000000411027825 */ /* 0x001fc800078e0002 */
[----:B-1----:R-:W-:Y:S01]  /*0c40*/  IMAD R17, R14, UR5, R17 ;  /* 0x000000050e117c24 */ /* 0x002fe2000f8e0211 */
[----:B------:R-:W-:Y:S02]  /*0c50*/  MOV R8, R2 ;  /* 0x0000000200087202 */ /* 0x000fe40000000f00 */
[----:B------:R-:W-:-:S07]  /*0c60*/  MOV R9, R3 ;  /* 0x0000000300097202 */ /* 0x000fce0000000f00 */
.L_x_8:
[----:B--2---:R-:W-:Y:S01]  /*0c70*/  IMAD.WIDE.U32 R2, R17, 0x4, R6 ;  /* 0x0000000411027825 */ /* 0x004fe200078e0006 */
[----:B------:R-:W-:Y:S02]  /*0c80*/  MOV R4, R8 ;  /* 0x0000000800047202 */ /* 0x000fe40000000f00 */
[----:B------:R-:W-:-:S03]  /*0c90*/  MOV R5, R9 ;  /* 0x0000000900057202 */ /* 0x000fc60000000f00 */
[----:B------:R-:W2:Y:S04]  /*0ca0*/  LDG.E R3, desc[UR8][R2.64] ;  /* 0x0000000802037981 */ /* 0x000ea8000c1e1900 */
[----:B------:R-:W2:Y:S01]  /*0cb0*/  LDG.E R4, desc[UR8][R4.64] ;  /* 0x0000000804047981 */ /* 0x000ea2000c1e1900 */
[----:B------:R-:W-:Y:S01]  /*0cc0*/  UIADD3 UR4, UPT, UPT, UR4, 0x1, URZ ;  /* 0x0000000104047890 */ /* 0x000fe2000fffe0ff */
[----:B------:R-:W-:Y:S02]  /*0cd0*/  IADD3 R8, P0, PT, R8, 0x4, RZ ;  /* 0x0000000408087810 */ /* 0x000fe40007f1e0ff */
[----:B------:R-:W-:Y:S01]  /*0ce0*/  IADD3 R17, PT, PT, R17, 0x1, RZ ;  /* 0x0000000111117810 */ /* 0x000fe20007ffe0ff */
[----:B------:R-:W-:Y:S01]  /*0cf0*/  UISETP.NE.AND UP0, UPT, UR4, URZ, UPT ;  /* 0x000000ff0400728c */ /* 0x000fe2000bf05270 */
[----:B------:R-:W-:Y:S01]  /*0d00*/  IADD3.X R9, PT, PT, RZ, R9, RZ, P0, !PT ;  /* 0x00000009ff097210 */ /* 0x000fe200007fe4ff */
[----:B--2---:R-:W-:-:S07]  /*0d10*/  FFMA R0, R3, R4, R0 ;  /* 0x0000000403007223 */ /* 0x004fce0000000000 */
[----:B------:R-:W-:Y:S05]  /*0d20*/  BRA.U UP0, `(.L_x_8) ;  /* 0xfffffffd00d07547 */ /* 0x000fea000b83ffff */
.L_x_3:
[----:B------:R-:W0:Y:S02]  /*0d30*/  LDC.64 R2, c[0x0][0x390] ;  /* 0x0000e400ff027b82 */ /* 0x000e240000000a00 */
[----:B0-----:R-:W-:-:S05]  /*0d40*/  IMAD.WIDE.U32 R14, R14, 0x4, R2 ;  /* 0x000000040e0e7825 */ /* 0x001fca00078e0002 */
[----:B------:R-:W-:Y:S01]  /*0d50*/  STG.E desc[UR8][R14.64], R0 ;  /* 0x000000000e007986 */ /* 0x000fe2000c101908 */
[----:B------:R-:W-:Y:S05]  /*0d60*/  EXIT ;  /* 0x000000000000794d */ /* 0x000fea0003800000 */
.L_x_9:
        /* <DEDUP_REMOVED lines=9> */
.L_x_11:


//--------------------- .nv.shared._Z9transposePfS_ii --------------------------
	.section	.nv.shared._Z9transposePfS_ii,"aw",@nobits
	.sectionflags	@""
	.align	4
.nv.shared._Z9transposePfS_ii:
	.zero		1464


//--------------------- .nv.shared.reserved.0     --------------------------
	.section	.nv.shared.reserved.0,"aw",@nobits
	.weak		__nv_reservedSMEM_offset_0_alias
	.size		__nv_reservedSMEM_offset_0_alias, 0, 64
	.other		__nv_reservedSMEM_offset_0_alias,@"STO_CUDA_RESERVED_SHARED STV_DEFAULT"
__nv_reservedSMEM_offset_0_alias:
	.zero		0
	.zero		64


//--------------------- .nv.constant0._Z9transposePfS_ii --------------------------
	.section	.nv.constant0._Z9transposePfS_ii,"a",@progbits
	.sectionflags	@""
	.align	4
.nv.constant0._Z9transposePfS_ii:
	.zero		920


//--------------------- .nv.constant0._Z9MVMulCUDAPfS_S_iii --------------------------
	.section	.nv.constant0._Z9MVMulCUDAPfS_S_iii,"a",@progbits
	.sectionflags	@""
	.align	4
.nv.constant0._Z9MVMulCUDAPfS_S_iii:
	.zero		932


//--------------------- SYMBOLS --------------------------

	.type		.nv.reservedSmem.offset0,@object
	.size		.nv.reservedSmem.offset0,0x4
	.type		.nv.reservedSmem.cap,@object
	.size		.nv.reservedSmem.cap,0x4
